//
// Generated by NVIDIA NVVM Compiler
//
// Compiler Build ID: CL-36424714
// Cuda compilation tools, release 13.0, V13.0.88
// Based on NVVM 20.0.0
//

.version 9.0
.target sm_100
.address_size 64

	// .globl	_Z9vectorAddPfPKfS_i

.visible .entry _Z9vectorAddPfPKfS_i(
	.param .u64 .ptr .align 1 _Z9vectorAddPfPKfS_i_param_0,
	.param .u64 .ptr .align 1 _Z9vectorAddPfPKfS_i_param_1,
	.param .u64 .ptr .align 1 _Z9vectorAddPfPKfS_i_param_2,
	.param .u32 _Z9vectorAddPfPKfS_i_param_3
)
{
	.reg .pred 	%p<2>;
	.reg .b32 	%r<6>;
	.reg .b32 	%f<8>;
	.reg .b64 	%rd<11>;

	ld.param.u64 	%rd1, [_Z9vectorAddPfPKfS_i_param_0];
	ld.param.u64 	%rd2, [_Z9vectorAddPfPKfS_i_param_1];
	ld.param.u64 	%rd3, [_Z9vectorAddPfPKfS_i_param_2];
	ld.param.u32 	%r2, [_Z9vectorAddPfPKfS_i_param_3];
	mov.u32 	%r3, %ntid.x;
	mov.u32 	%r4, %ctaid.x;
	mov.u32 	%r5, %tid.x;
	mad.lo.s32 	%r1, %r3, %r4, %r5;
	setp.ge.s32 	%p1, %r1, %r2;
	@%p1 bra 	$L__BB0_2;
	cvta.to.global.u64 	%rd4, %rd1;
	cvta.to.global.u64 	%rd5, %rd2;
	cvta.to.global.u64 	%rd6, %rd3;
	mul.wide.s32 	%rd7, %r1, 4;
	add.s64 	%rd8, %rd4, %rd7;
	ld.global.f32 	%f1, [%rd8];
	add.s64 	%rd9, %rd5, %rd7;
	ld.global.f32 	%f2, [%rd9];
	add.f32 	%f3, %f1, %f2;
	add.s64 	%rd10, %rd6, %rd7;
	ld.global.f32 	%f4, [%rd10];
	add.f32 	%f5, %f4, %f3;
	st.global.f32 	[%rd10], %f5;
	ld.global.f32 	%f6, [%rd9];
	mul.f32 	%f7, %f5, %f6;
	st.global.f32 	[%rd8], %f7;
$L__BB0_2:
	ret;

}


// ===== COMPILED SASS (sm_100) =====

	.target	sm_100

	.elftype	@"ET_EXEC"


//--------------------- .note.nv.tkinfo           --------------------------
	.section	.note.nv.tkinfo,"",@"SHT_NOTE"
	.sectionflags	@"SHF_NOTE_NV_TKINFO"
	.tkinfo
        /*0018*/ 	.word	0x00000002
        /*0030*/ 	.string	""
        /*0030*/ 	.string	"ptxas"
        /*0030*/ 	.string	"Cuda compilation tools, release 13.0, V13.0.88"
        /*0030*/ 	.string	"Build cuda_13.0.r13.0/compiler.36424714_0"
        /*0030*/ 	.string	"-arch sm_100 -m 64 "



//--------------------- .note.nv.cuinfo           --------------------------
	.section	.note.nv.cuinfo,"",@"SHT_NOTE"
	.sectionflags	@"SHF_NOTE_NV_CUINFO"
        /*0018*/ 	.short	0x0002
        /*001a*/ 	.short	0x0064
        /*001c*/ 	.short	0x0082
	.zero		2


//--------------------- .nv.info                  --------------------------
	.section	.nv.info,"",@"SHT_CUDA_INFO"
	.align	4


	//----- nvinfo : EIATTR_REGCOUNT
	.align		4
        /*0000*/ 	.byte	0x04, 0x2f
        /*0002*/ 	.short	(.L_1 - .L_0)
	.align		4
.L_0:
        /*0004*/ 	.word	index@(_Z9vectorAddPfPKfS_i)
        /*0008*/ 	.word	0x0000000e


	//----- nvinfo : EIATTR_FRAME_SIZE
	.align		4
.L_1:
        /*000c*/ 	.byte	0x04, 0x11
        /*000e*/ 	.short	(.L_3 - .L_2)
	.align		4
.L_2:
        /*0010*/ 	.word	index@(_Z9vectorAddPfPKfS_i)
        /*0014*/ 	.word	0x00000000


	//----- nvinfo : EIATTR_MIN_STACK_SIZE
	.align		4
.L_3:
        /*0018*/ 	.byte	0x04, 0x12
        /*001a*/ 	.short	(.L_5 - .L_4)
	.align		4
.L_4:
        /*001c*/ 	.word	index@(_Z9vectorAddPfPKfS_i)
        /*0020*/ 	.word	0x00000000
.L_5:


//--------------------- .nv.compat                --------------------------
	.section	.nv.compat,"",@"SHT_CUDA_COMPAT_INFO"
	.align	4
        /*0000*/ 	.byte	0x02, 0x09, 0x00, 0x00, 0x02, 0x02, 0x01, 0x00, 0x02, 0x05, 0x05, 0x00, 0x03, 0x07, 0x01, 0x01
        /*0010*/ 	.byte	0x02, 0x03, 0x00, 0x00, 0x02, 0x06, 0x01, 0x00, 0x04, 0x0b, 0x08, 0x00, 0x09, 0x00, 0x00, 0x00
        /*0020*/ 	.byte	0x00, 0x00, 0x00, 0x00


//--------------------- .nv.info._Z9vectorAddPfPKfS_i --------------------------
	.section	.nv.info._Z9vectorAddPfPKfS_i,"",@"SHT_CUDA_INFO"
	.sectionflags	@""
	.align	4


	//----- nvinfo : EIATTR_CUDA_API_VERSION
	.align		4
        /*0000*/ 	.byte	0x04, 0x37
        /*0002*/ 	.short	(.L_7 - .L_6)
.L_6:
        /*0004*/ 	.word	0x00000082


	//----- nvinfo : EIATTR_KPARAM_INFO
	.align		4
.L_7:
        /*0008*/ 	.byte	0x04, 0x17
        /*000a*/ 	.short	(.L_9 - .L_8)
.L_8:
        /*000c*/ 	.word	0x00000000
        /*0010*/ 	.short	0x0003
        /*0012*/ 	.short	0x0018
        /*0014*/ 	.byte	0x00, 0xf0, 0x11, 0x00


	//----- nvinfo : EIATTR_KPARAM_INFO
	.align		4
.L_9:
        /*0018*/ 	.byte	0x04, 0x17
        /*001a*/ 	.short	(.L_11 - .L_10)
.L_10:
        /*001c*/ 	.word	0x00000000
        /*0020*/ 	.short	0x0002
        /*0022*/ 	.short	0x0010
        /*0024*/ 	.byte	0x00, 0xf5, 0x21, 0x00


	//----- nvinfo : EIATTR_KPARAM_INFO
	.align		4
.L_11:
        /*0028*/ 	.byte	0x04, 0x17
        /*002a*/ 	.short	(.L_13 - .L_12)
.L_12:
        /*002c*/ 	.word	0x00000000
        /*0030*/ 	.short	0x0001
        /*0032*/ 	.short	0x0008
        /*0034*/ 	.byte	0x00, 0xf5, 0x21, 0x00


	//----- nvinfo : EIATTR_KPARAM_INFO
	.align		4
.L_13:
        /*0038*/ 	.byte	0x04, 0x17
        /*003a*/ 	.short	(.L_15 - .L_14)
.L_14:
        /*003c*/ 	.word	0x00000000
        /*0040*/ 	.short	0x0000
        /*0042*/ 	.short	0x0000
        /*0044*/ 	.byte	0x00, 0xf5, 0x21, 0x00


	//----- nvinfo : EIATTR_SPARSE_MMA_MASK
	.align		4
.L_15:
        /*0048*/ 	.byte	0x03, 0x50
        /*004a*/ 	.short	0x0000


	//----- nvinfo : EIATTR_MAXREG_COUNT
	.align		4
        /*004c*/ 	.byte	0x03, 0x1b
        /*004e*/ 	.short	0x00ff


	//----- nvinfo : EIATTR_MERCURY_ISA_VERSION
	.align		4
        /*0050*/ 	.byte	0x03, 0x5f
        /*0052*/ 	.short	0x0101


	//----- nvinfo : EIATTR_VRC_CTA_INIT_COUNT
	.align		4
        /*0054*/ 	.byte	0x02, 0x4a
	.zero		1
	.zero		1


	//----- nvinfo : EIATTR_EXIT_INSTR_OFFSETS
	.align		4
        /*0058*/ 	.byte	0x04, 0x1c
        /*005a*/ 	.short	(.L_17 - .L_16)


	//   ....[0]....
.L_16:
        /*005c*/ 	.word	0x00000070


	//   ....[1]....
        /*0060*/ 	.word	0x00000180


	//----- nvinfo : EIATTR_CBANK_PARAM_SIZE
	.align		4
.L_17:
        /*0064*/ 	.byte	0x03, 0x19
        /*0066*/ 	.short	0x001c


	//----- nvinfo : EIATTR_PARAM_CBANK
	.align		4
        /*0068*/ 	.byte	0x04, 0x0a
        /*006a*/ 	.short	(.L_19 - .L_18)
	.align		4
.L_18:
        /*006c*/ 	.word	index@(.nv.constant0._Z9vectorAddPfPKfS_i)
        /*0070*/ 	.short	0x0380
        /*0072*/ 	.short	0x001c


	//----- nvinfo : EIATTR_SW_WAR
	.align		4
.L_19:
        /*0074*/ 	.byte	0x04, 0x36
        /*0076*/ 	.short	(.L_21 - .L_20)
.L_20:
        /*0078*/ 	.word	0x00000008
.L_21:


//--------------------- .nv.callgraph             --------------------------
	.section	.nv.callgraph,"",@"SHT_CUDA_CALLGRAPH"
	.align	4
	.sectionentsize	8
	.align		4
        /*0000*/ 	.word	0x00000000
	.align		4
        /*0004*/ 	.word	0xffffffff
	.align		4
        /*0008*/ 	.word	0x00000000
	.align		4
        /*000c*/ 	.word	0xfffffffe
	.align		4
        /*0010*/ 	.word	0x00000000
	.align		4
        /*0014*/ 	.word	0xfffffffd
	.align		4
        /*0018*/ 	.word	0x00000000
	.align		4
        /*001c*/ 	.word	0xfffffffc


//--------------------- .text._Z9vectorAddPfPKfS_i --------------------------
	.section	.text._Z9vectorAddPfPKfS_i,"ax",@progbits
	.align	128
        .global         _Z9vectorAddPfPKfS_i
        .type           _Z9vectorAddPfPKfS_i,@function
        .size           _Z9vectorAddPfPKfS_i,(.L_x_1 - _Z9vectorAddPfPKfS_i)
        .other          _Z9vectorAddPfPKfS_i,@"STO_CUDA_ENTRY STV_DEFAULT"
_Z9vectorAddPfPKfS_i:
.text._Z9vectorAddPfPKfS_i:
[----:B------:R-:W-:Y:S01]  /*0000*/  LDC R1, c[0x0][0x37c] ;  /* 0x0000df00ff017b82 */ /* 0x000fe20000000800 */
[----:B------:R-:W0:Y:S01]  /*0010*/  S2R R9, SR_CTAID.X ;  /* 0x0000000000097919 */ /* 0x000e220000002500 */
[----:B------:R-:W0:Y:S01]  /*0020*/  LDCU UR4, c[0x0][0x360] ;  /* 0x00006c00ff0477ac */ /* 0x000e220008000800 */
[----:B------:R-:W0:Y:S01]  /*0030*/  S2R R0, SR_TID.X ;  /* 0x0000000000007919 */ /* 0x000e220000002100 */
[----:B------:R-:W1:Y:S01]  /*0040*/  LDCU UR5, c[0x0][0x398] ;  /* 0x00007300ff0577ac */ /* 0x000e620008000800 */
[----:B0-----:R-:W-:-:S05]  /*0050*/  IMAD R9, R9, UR4, R0 ;  /* 0x0000000409097c24 */ /* 0x001fca000f8e0200 */
[----:B-1----:R-:W-:-:S13]  /*0060*/  ISETP.GE.AND P0, PT, R9, UR5, PT ;  /* 0x0000000509007c0c */ /* 0x002fda000bf06270 */
[----:B------:R-:W-:Y:S05]  /*0070*/  @P0 EXIT ;  /* 0x000000000000094d */ /* 0x000fea0003800000 */
[----:B------:R-:W0:Y:S01]  /*0080*/  LDC.64 R2, c[0x0][0x380] ;  /* 0x0000e000ff027b82 */ /* 0x000e220000000a00 */
[----:B------:R-:W1:Y:S07]  /*0090*/  LDCU.64 UR4, c[0x0][0x358] ;  /* 0x00006b00ff0477ac */ /* 0x000e6e0008000a00 */
[----:B------:R-:W2:Y:S08]  /*00a0*/  LDC.64 R4, c[0x0][0x388] ;  /* 0x0000e200ff047b82 */ /* 0x000eb00000000a00 */
[----:B------:R-:W3:Y:S01]  /*00b0*/  LDC.64 R6, c[0x0][0x390] ;  /* 0x0000e400ff067b82 */ /* 0x000ee20000000a00 */
[----:B0-----:R-:W-:-:S05]  /*00c0*/  IMAD.WIDE R2, R9, 0x4, R2 ;  /* 0x0000000409027825 */ /* 0x001fca00078e0202 */
[----:B-1----:R-:W4:Y:S01]  /*00d0*/  LDG.E R0, desc[UR4][R2.64] ;  /* 0x0000000402007981 */ /* 0x002f22000c1e1900 */
[----:B--2---:R-:W-:-:S04]  /*00e0*/  IMAD.WIDE R4, R9, 0x4, R4 ;  /* 0x0000000409047825 */ /* 0x004fc800078e0204 */
[----:B---3--:R-:W-:Y:S02]  /*00f0*/  IMAD.WIDE R6, R9, 0x4, R6 ;  /* 0x0000000409067825 */ /* 0x008fe400078e0206 */
[----:B------:R-:W4:Y:S04]  /*0100*/  LDG.E R9, desc[UR4][R4.64] ;  /* 0x0000000404097981 */ /* 0x000f28000c1e1900 */
[----:B------:R-:W2:Y:S01]  /*0110*/  LDG.E R11, desc[UR4][R6.64] ;  /* 0x00000004060b7981 */ /* 0x000ea2000c1e1900 */
[----:B----4-:R-:W-:-:S04]  /*0120*/  FADD R0, R0, R9 ;  /* 0x0000000900007221 */ /* 0x010fc80000000000 */
[----:B--2---:R-:W-:-:S05]  /*0130*/  FADD R11, R0, R11 ;  /* 0x0000000b000b7221 */ /* 0x004fca0000000000 */
[----:B------:R-:W-:Y:S04]  /*0140*/  STG.E desc[UR4][R6.64], R11 ;  /* 0x0000000b06007986 */ /* 0x000fe8000c101904 */
[----:B------:R-:W2:Y:S02]  /*0150*/  LDG.E R0, desc[UR4][R4.64] ;  /* 0x0000000404007981 */ /* 0x000ea4000c1e1900 */
[----:B--2---:R-:W-:-:S05]  /*0160*/  FMUL R9, R11, R0 ;  /* 0x000000000b097220 */ /* 0x004fca0000400000 */
[----:B------:R-:W-:Y:S01]  /*0170*/  STG.E desc[UR4][R2.64], R9 ;  /* 0x0000000902007986 */ /* 0x000fe2000c101904 */
[----:B------:R-:W-:Y:S05]  /*0180*/  EXIT ;  /* 0x000000000000794d */ /* 0x000fea0003800000 */
.L_x_0:
[----:B------:R-:W-:-:S00]  /*0190*/  BRA `(.L_x_0) ;  /* 0xfffffffc00fc7947 */ /* 0x000fc0000383ffff */
[----:B------:R-:W-:-:S00]  /*01a0*/  NOP ;  /* 0x0000000000007918 */ /* 0x000fc00000000000 */
        /* <DEDUP_REMOVED lines=13> */
.L_x_1:


//--------------------- .nv.shared.reserved.0     --------------------------
	.section	.nv.shared.reserved.0,"aw",@nobits
	.weak		__nv_reservedSMEM_offset_0_alias
	.size		__nv_reservedSMEM_offset_0_alias, 0, 64
	.other		__nv_reservedSMEM_offset_0_alias,@"STO_CUDA_RESERVED_SHARED STV_DEFAULT"
__nv_reservedSMEM_offset_0_alias:
	.zero		0
	.zero		64


//--------------------- .nv.constant0._Z9vectorAddPfPKfS_i --------------------------
	.section	.nv.constant0._Z9vectorAddPfPKfS_i,"a",@progbits
	.sectionflags	@""
	.align	4
.nv.constant0._Z9vectorAddPfPKfS_i:
	.zero		924


//--------------------- SYMBOLS --------------------------

	.type		.nv.reservedSmem.offset0,@object
	.size		.nv.reservedSmem.offset0,0x4
